//
// Generated by NVIDIA NVVM Compiler
//
// Compiler Build ID: CL-36424714
// Cuda compilation tools, release 13.0, V13.0.88
// Based on NVVM 20.0.0
//

.version 9.0
.target sm_100
.address_size 64

	// .globl	_ZN3cub18CUB_300001_SM_10006detail11EmptyKernelIvEEvv
.global .align 4 .b8 precalc_xorwow_matrix[102400];
.global .align 4 .b8 precalc_xorwow_offset_matrix[102400];
.global .align 4 .b8 mrg32k3aM1[2304];
.global .align 4 .b8 mrg32k3aM2[2304];
.global .align 4 .b8 mrg32k3aM1SubSeq[2016];
.global .align 4 .b8 mrg32k3aM2SubSeq[2016];
.global .align 4 .b8 mrg32k3aM1Seq[2304];
.global .align 4 .b8 mrg32k3aM2Seq[2304];
.const .align 8 .b8 __cr_lgamma_table[72];
.global .align 1 .b8 _ZN40_INTERNAL_26173dc4_4_k_cu_5e8c48c5_926384cuda3std3__45__cpo5beginE[1];
.global .align 1 .b8 _ZN40_INTERNAL_26173dc4_4_k_cu_5e8c48c5_926384cuda3std3__45__cpo3endE[1];
.global .align 1 .b8 _ZN40_INTERNAL_26173dc4_4_k_cu_5e8c48c5_926384cuda3std3__45__cpo6cbeginE[1];
.global .align 1 .b8 _ZN40_INTERNAL_26173dc4_4_k_cu_5e8c48c5_926384cuda3std3__45__cpo4cendE[1];
.global .align 1 .b8 _ZN40_INTERNAL_26173dc4_4_k_cu_5e8c48c5_926384cuda3std3__45__cpo6rbeginE[1];
.global .align 1 .b8 _ZN40_INTERNAL_26173dc4_4_k_cu_5e8c48c5_926384cuda3std3__45__cpo4rendE[1];
.global .align 1 .b8 _ZN40_INTERNAL_26173dc4_4_k_cu_5e8c48c5_926384cuda3std3__45__cpo7crbeginE[1];
.global .align 1 .b8 _ZN40_INTERNAL_26173dc4_4_k_cu_5e8c48c5_926384cuda3std3__45__cpo5crendE[1];
.global .align 1 .b8 _ZN40_INTERNAL_26173dc4_4_k_cu_5e8c48c5_926384cuda3std3__442_GLOBAL__N__26173dc4_4_k_cu_5e8c48c5_926386ignoreE[1];
.global .align 1 .b8 _ZN40_INTERNAL_26173dc4_4_k_cu_5e8c48c5_926384cuda3std3__419piecewise_constructE[1];
.global .align 1 .b8 _ZN40_INTERNAL_26173dc4_4_k_cu_5e8c48c5_926384cuda3std3__48in_placeE[1];
.global .align 1 .b8 _ZN40_INTERNAL_26173dc4_4_k_cu_5e8c48c5_926384cuda3std3__420unreachable_sentinelE[1];
.global .align 1 .b8 _ZN40_INTERNAL_26173dc4_4_k_cu_5e8c48c5_926384cuda3std3__47nulloptE[1];
.global .align 1 .b8 _ZN40_INTERNAL_26173dc4_4_k_cu_5e8c48c5_926384cuda3std3__48unexpectE[1];
.global .align 1 .b8 _ZN40_INTERNAL_26173dc4_4_k_cu_5e8c48c5_926384cuda3std6ranges3__45__cpo4swapE[1];
.global .align 1 .b8 _ZN40_INTERNAL_26173dc4_4_k_cu_5e8c48c5_926384cuda3std6ranges3__45__cpo9iter_moveE[1];
.global .align 1 .b8 _ZN40_INTERNAL_26173dc4_4_k_cu_5e8c48c5_926384cuda3std6ranges3__45__cpo5beginE[1];
.global .align 1 .b8 _ZN40_INTERNAL_26173dc4_4_k_cu_5e8c48c5_926384cuda3std6ranges3__45__cpo3endE[1];
.global .align 1 .b8 _ZN40_INTERNAL_26173dc4_4_k_cu_5e8c48c5_926384cuda3std6ranges3__45__cpo6cbeginE[1];
.global .align 1 .b8 _ZN40_INTERNAL_26173dc4_4_k_cu_5e8c48c5_926384cuda3std6ranges3__45__cpo4cendE[1];
.global .align 1 .b8 _ZN40_INTERNAL_26173dc4_4_k_cu_5e8c48c5_926384cuda3std6ranges3__45__cpo7advanceE[1];
.global .align 1 .b8 _ZN40_INTERNAL_26173dc4_4_k_cu_5e8c48c5_926384cuda3std6ranges3__45__cpo9iter_swapE[1];
.global .align 1 .b8 _ZN40_INTERNAL_26173dc4_4_k_cu_5e8c48c5_926384cuda3std6ranges3__45__cpo4nextE[1];
.global .align 1 .b8 _ZN40_INTERNAL_26173dc4_4_k_cu_5e8c48c5_926384cuda3std6ranges3__45__cpo4prevE[1];
.global .align 1 .b8 _ZN40_INTERNAL_26173dc4_4_k_cu_5e8c48c5_926384cuda3std6ranges3__45__cpo4dataE[1];
.global .align 1 .b8 _ZN40_INTERNAL_26173dc4_4_k_cu_5e8c48c5_926384cuda3std6ranges3__45__cpo5cdataE[1];
.global .align 1 .b8 _ZN40_INTERNAL_26173dc4_4_k_cu_5e8c48c5_926384cuda3std6ranges3__45__cpo4sizeE[1];
.global .align 1 .b8 _ZN40_INTERNAL_26173dc4_4_k_cu_5e8c48c5_926384cuda3std6ranges3__45__cpo5ssizeE[1];
.global .align 1 .b8 _ZN40_INTERNAL_26173dc4_4_k_cu_5e8c48c5_926384cuda3std6ranges3__45__cpo8distanceE[1];
.global .align 1 .b8 _ZN40_INTERNAL_26173dc4_4_k_cu_5e8c48c5_926386thrust24THRUST_300001_SM_1000_NS8cuda_cub3parE[1];
.global .align 1 .b8 _ZN40_INTERNAL_26173dc4_4_k_cu_5e8c48c5_926386thrust24THRUST_300001_SM_1000_NS8cuda_cub10par_nosyncE[1];
.global .align 1 .b8 _ZN40_INTERNAL_26173dc4_4_k_cu_5e8c48c5_926386thrust24THRUST_300001_SM_1000_NS6system6detail10sequential3seqE[1];
.global .align 1 .b8 _ZN40_INTERNAL_26173dc4_4_k_cu_5e8c48c5_926386thrust24THRUST_300001_SM_1000_NS6system3cpp3parE[1];
.global .align 1 .b8 _ZN40_INTERNAL_26173dc4_4_k_cu_5e8c48c5_926386thrust24THRUST_300001_SM_1000_NS12placeholders2_1E[1];
.global .align 1 .b8 _ZN40_INTERNAL_26173dc4_4_k_cu_5e8c48c5_926386thrust24THRUST_300001_SM_1000_NS12placeholders2_2E[1];
.global .align 1 .b8 _ZN40_INTERNAL_26173dc4_4_k_cu_5e8c48c5_926386thrust24THRUST_300001_SM_1000_NS12placeholders2_3E[1];
.global .align 1 .b8 _ZN40_INTERNAL_26173dc4_4_k_cu_5e8c48c5_926386thrust24THRUST_300001_SM_1000_NS12placeholders2_4E[1];
.global .align 1 .b8 _ZN40_INTERNAL_26173dc4_4_k_cu_5e8c48c5_926386thrust24THRUST_300001_SM_1000_NS12placeholders2_5E[1];
.global .align 1 .b8 _ZN40_INTERNAL_26173dc4_4_k_cu_5e8c48c5_926386thrust24THRUST_300001_SM_1000_NS12placeholders2_6E[1];
.global .align 1 .b8 _ZN40_INTERNAL_26173dc4_4_k_cu_5e8c48c5_926386thrust24THRUST_300001_SM_1000_NS12placeholders2_7E[1];
.global .align 1 .b8 _ZN40_INTERNAL_26173dc4_4_k_cu_5e8c48c5_926386thrust24THRUST_300001_SM_1000_NS12placeholders2_8E[1];
.global .align 1 .b8 _ZN40_INTERNAL_26173dc4_4_k_cu_5e8c48c5_926386thrust24THRUST_300001_SM_1000_NS12placeholders2_9E[1];
.global .align 1 .b8 _ZN40_INTERNAL_26173dc4_4_k_cu_5e8c48c5_926386thrust24THRUST_300001_SM_1000_NS12placeholders3_10E[1];
.global .align 1 .b8 _ZN40_INTERNAL_26173dc4_4_k_cu_5e8c48c5_926386thrust24THRUST_300001_SM_1000_NS3seqE[1];
.global .align 1 .b8 _ZN40_INTERNAL_26173dc4_4_k_cu_5e8c48c5_926386thrust24THRUST_300001_SM_1000_NS6deviceE[1];

.visible .entry _ZN3cub18CUB_300001_SM_10006detail11EmptyKernelIvEEvv()
{


	ret;

}


// ===== COMPILED SASS (sm_100) =====

	.target	sm_100

	.elftype	@"ET_EXEC"


//--------------------- .note.nv.tkinfo           --------------------------
	.section	.note.nv.tkinfo,"",@"SHT_NOTE"
	.sectionflags	@"SHF_NOTE_NV_TKINFO"
	.tkinfo
        /*0018*/ 	.word	0x00000002
        /*0030*/ 	.string	""
        /*0030*/ 	.string	"ptxas"
        /*0030*/ 	.string	"Cuda compilation tools, release 13.0, V13.0.88"
        /*0030*/ 	.string	"Build cuda_13.0.r13.0/compiler.36424714_0"
        /*0030*/ 	.string	"-arch sm_100 -m 64 "



//--------------------- .note.nv.cuinfo           --------------------------
	.section	.note.nv.cuinfo,"",@"SHT_NOTE"
	.sectionflags	@"SHF_NOTE_NV_CUINFO"
        /*0018*/ 	.short	0x0002
        /*001a*/ 	.short	0x0064
        /*001c*/ 	.short	0x0082
	.zero		2


//--------------------- .nv.info                  --------------------------
	.section	.nv.info,"",@"SHT_CUDA_INFO"
	.align	4


	//----- nvinfo : EIATTR_REGCOUNT
	.align		4
        /*0000*/ 	.byte	0x04, 0x2f
        /*0002*/ 	.short	(.L_55 - .L_54)
	.align		4
.L_54:
        /*0004*/ 	.word	index@(_ZN3cub18CUB_300001_SM_10006detail11EmptyKernelIvEEvv)
        /*0008*/ 	.word	0x00000004


	//----- nvinfo : EIATTR_FRAME_SIZE
	.align		4
.L_55:
        /*000c*/ 	.byte	0x04, 0x11
        /*000e*/ 	.short	(.L_57 - .L_56)
	.align		4
.L_56:
        /*0010*/ 	.word	index@(_ZN3cub18CUB_300001_SM_10006detail11EmptyKernelIvEEvv)
        /*0014*/ 	.word	0x00000000


	//----- nvinfo : EIATTR_MIN_STACK_SIZE
	.align		4
.L_57:
        /*0018*/ 	.byte	0x04, 0x12
        /*001a*/ 	.short	(.L_59 - .L_58)
	.align		4
.L_58:
        /*001c*/ 	.word	index@(_ZN3cub18CUB_300001_SM_10006detail11EmptyKernelIvEEvv)
        /*0020*/ 	.word	0x00000000
.L_59:


//--------------------- .nv.compat                --------------------------
	.section	.nv.compat,"",@"SHT_CUDA_COMPAT_INFO"
	.align	4
        /*0000*/ 	.byte	0x02, 0x09, 0x00, 0x00, 0x02, 0x02, 0x01, 0x00, 0x02, 0x05, 0x05, 0x00, 0x03, 0x07, 0x01, 0x01
        /*0010*/ 	.byte	0x02, 0x03, 0x00, 0x00, 0x02, 0x06, 0x01, 0x00, 0x04, 0x0b, 0x08, 0x00, 0x09, 0x00, 0x00, 0x00
        /*0020*/ 	.byte	0x00, 0x00, 0x00, 0x00


//--------------------- .nv.info._ZN3cub18CUB_300001_SM_10006detail11EmptyKernelIvEEvv --------------------------
	.section	.nv.info._ZN3cub18CUB_300001_SM_10006detail11EmptyKernelIvEEvv,"",@"SHT_CUDA_INFO"
	.sectionflags	@""
	.align	4


	//----- nvinfo : EIATTR_CUDA_API_VERSION
	.align		4
        /*0000*/ 	.byte	0x04, 0x37
        /*0002*/ 	.short	(.L_61 - .L_60)
.L_60:
        /*0004*/ 	.word	0x00000082


	//----- nvinfo : EIATTR_SPARSE_MMA_MASK
	.align		4
.L_61:
        /*0008*/ 	.byte	0x03, 0x50
        /*000a*/ 	.short	0x0000


	//----- nvinfo : EIATTR_MAXREG_COUNT
	.align		4
        /*000c*/ 	.byte	0x03, 0x1b
        /*000e*/ 	.short	0x00ff


	//----- nvinfo : EIATTR_MERCURY_ISA_VERSION
	.align		4
        /*0010*/ 	.byte	0x03, 0x5f
        /*0012*/ 	.short	0x0101


	//----- nvinfo : EIATTR_VRC_CTA_INIT_COUNT
	.align		4
        /*0014*/ 	.byte	0x02, 0x4a
	.zero		1
	.zero		1


	//----- nvinfo : EIATTR_EXIT_INSTR_OFFSETS
	.align		4
        /*0018*/ 	.byte	0x04, 0x1c
        /*001a*/ 	.short	(.L_63 - .L_62)


	//   ....[0]....
.L_62:
        /*001c*/ 	.word	0x00000010


	//----- nvinfo : EIATTR_SW_WAR
	.align		4
.L_63:
        /*0020*/ 	.byte	0x04, 0x36
        /*0022*/ 	.short	(.L_65 - .L_64)
.L_64:
        /*0024*/ 	.word	0x00000008
.L_65:


//--------------------- .nv.callgraph             --------------------------
	.section	.nv.callgraph,"",@"SHT_CUDA_CALLGRAPH"
	.align	4
	.sectionentsize	8
	.align		4
        /*0000*/ 	.word	0x00000000
	.align		4
        /*0004*/ 	.word	0xffffffff
	.align		4
        /*0008*/ 	.word	0x00000000
	.align		4
        /*000c*/ 	.word	0xfffffffe
	.align		4
        /*0010*/ 	.word	0x00000000
	.align		4
        /*0014*/ 	.word	0xfffffffd
	.align		4
        /*0018*/ 	.word	0x00000000
	.align		4
        /*001c*/ 	.word	0xfffffffc


//--------------------- .nv.constant4             --------------------------
	.section	.nv.constant4,"a",@progbits
	.align	8
	.align		8
.nv.constant4:
        /*0000*/ 	.dword	precalc_xorwow_matrix
	.align		8
        /*0008*/ 	.dword	precalc_xorwow_offset_matrix
	.align		8
        /*0010*/ 	.dword	mrg32k3aM1
	.align		8
        /*0018*/ 	.dword	mrg32k3aM2
	.align		8
        /*0020*/ 	.dword	mrg32k3aM1SubSeq
	.align		8
        /*0028*/ 	.dword	mrg32k3aM2SubSeq
	.align		8
        /*0030*/ 	.dword	mrg32k3aM1Seq
	.align		8
        /*0038*/ 	.dword	mrg32k3aM2Seq
	.align		8
        /*0040*/ 	.dword	_ZN40_INTERNAL_26173dc4_4_k_cu_5e8c48c5_929774cuda3std3__45__cpo5beginE
	.align		8
        /*0048*/ 	.dword	_ZN40_INTERNAL_26173dc4_4_k_cu_5e8c48c5_929774cuda3std3__45__cpo3endE
	.align		8
        /*0050*/ 	.dword	_ZN40_INTERNAL_26173dc4_4_k_cu_5e8c48c5_929774cuda3std3__45__cpo6cbeginE
	.align		8
        /*0058*/ 	.dword	_ZN40_INTERNAL_26173dc4_4_k_cu_5e8c48c5_929774cuda3std3__45__cpo4cendE
	.align		8
        /*0060*/ 	.dword	_ZN40_INTERNAL_26173dc4_4_k_cu_5e8c48c5_929774cuda3std3__45__cpo6rbeginE
	.align		8
        /*0068*/ 	.dword	_ZN40_INTERNAL_26173dc4_4_k_cu_5e8c48c5_929774cuda3std3__45__cpo4rendE
	.align		8
        /*0070*/ 	.dword	_ZN40_INTERNAL_26173dc4_4_k_cu_5e8c48c5_929774cuda3std3__45__cpo7crbeginE
	.align		8
        /*0078*/ 	.dword	_ZN40_INTERNAL_26173dc4_4_k_cu_5e8c48c5_929774cuda3std3__45__cpo5crendE
	.align		8
        /*0080*/ 	.dword	_ZN40_INTERNAL_26173dc4_4_k_cu_5e8c48c5_929774cuda3std3__442_GLOBAL__N__26173dc4_4_k_cu_5e8c48c5_929776ignoreE
	.align		8
        /*0088*/ 	.dword	_ZN40_INTERNAL_26173dc4_4_k_cu_5e8c48c5_929774cuda3std3__419piecewise_constructE
	.align		8
        /*0090*/ 	.dword	_ZN40_INTERNAL_26173dc4_4_k_cu_5e8c48c5_929774cuda3std3__48in_placeE
	.align		8
        /*0098*/ 	.dword	_ZN40_INTERNAL_26173dc4_4_k_cu_5e8c48c5_929774cuda3std3__420unreachable_sentinelE
	.align		8
        /*00a0*/ 	.dword	_ZN40_INTERNAL_26173dc4_4_k_cu_5e8c48c5_929774cuda3std3__47nulloptE
	.align		8
        /*00a8*/ 	.dword	_ZN40_INTERNAL_26173dc4_4_k_cu_5e8c48c5_929774cuda3std3__48unexpectE
	.align		8
        /*00b0*/ 	.dword	_ZN40_INTERNAL_26173dc4_4_k_cu_5e8c48c5_929774cuda3std6ranges3__45__cpo4swapE
	.align		8
        /*00b8*/ 	.dword	_ZN40_INTERNAL_26173dc4_4_k_cu_5e8c48c5_929774cuda3std6ranges3__45__cpo9iter_moveE
	.align		8
        /*00c0*/ 	.dword	_ZN40_INTERNAL_26173dc4_4_k_cu_5e8c48c5_929774cuda3std6ranges3__45__cpo5beginE
	.align		8
        /*00c8*/ 	.dword	_ZN40_INTERNAL_26173dc4_4_k_cu_5e8c48c5_929774cuda3std6ranges3__45__cpo3endE
	.align		8
        /*00d0*/ 	.dword	_ZN40_INTERNAL_26173dc4_4_k_cu_5e8c48c5_929774cuda3std6ranges3__45__cpo6cbeginE
	.align		8
        /*00d8*/ 	.dword	_ZN40_INTERNAL_26173dc4_4_k_cu_5e8c48c5_929774cuda3std6ranges3__45__cpo4cendE
	.align		8
        /*00e0*/ 	.dword	_ZN40_INTERNAL_26173dc4_4_k_cu_5e8c48c5_929774cuda3std6ranges3__45__cpo7advanceE
	.align		8
        /*00e8*/ 	.dword	_ZN40_INTERNAL_26173dc4_4_k_cu_5e8c48c5_929774cuda3std6ranges3__45__cpo9iter_swapE
	.align		8
        /*00f0*/ 	.dword	_ZN40_INTERNAL_26173dc4_4_k_cu_5e8c48c5_929774cuda3std6ranges3__45__cpo4nextE
	.align		8
        /*00f8*/ 	.dword	_ZN40_INTERNAL_26173dc4_4_k_cu_5e8c48c5_929774cuda3std6ranges3__45__cpo4prevE
	.align		8
        /*0100*/ 	.dword	_ZN40_INTERNAL_26173dc4_4_k_cu_5e8c48c5_929774cuda3std6ranges3__45__cpo4dataE
	.align		8
        /*0108*/ 	.dword	_ZN40_INTERNAL_26173dc4_4_k_cu_5e8c48c5_929774cuda3std6ranges3__45__cpo5cdataE
	.align		8
        /*0110*/ 	.dword	_ZN40_INTERNAL_26173dc4_4_k_cu_5e8c48c5_929774cuda3std6ranges3__45__cpo4sizeE
	.align		8
        /*0118*/ 	.dword	_ZN40_INTERNAL_26173dc4_4_k_cu_5e8c48c5_929774cuda3std6ranges3__45__cpo5ssizeE
	.align		8
        /*0120*/ 	.dword	_ZN40_INTERNAL_26173dc4_4_k_cu_5e8c48c5_929774cuda3std6ranges3__45__cpo8distanceE
	.align		8
        /*0128*/ 	.dword	_ZN40_INTERNAL_26173dc4_4_k_cu_5e8c48c5_929776thrust24THRUST_300001_SM_1000_NS8cuda_cub3parE
	.align		8
        /*0130*/ 	.dword	_ZN40_INTERNAL_26173dc4_4_k_cu_5e8c48c5_929776thrust24THRUST_300001_SM_1000_NS8cuda_cub10par_nosyncE
	.align		8
        /*0138*/ 	.dword	_ZN40_INTERNAL_26173dc4_4_k_cu_5e8c48c5_929776thrust24THRUST_300001_SM_1000_NS6system6detail10sequential3seqE
	.align		8
        /*0140*/ 	.dword	_ZN40_INTERNAL_26173dc4_4_k_cu_5e8c48c5_929776thrust24THRUST_300001_SM_1000_NS6system3cpp3parE
	.align		8
        /*0148*/ 	.dword	_ZN40_INTERNAL_26173dc4_4_k_cu_5e8c48c5_929776thrust24THRUST_300001_SM_1000_NS12placeholders2_1E
	.align		8
        /*0150*/ 	.dword	_ZN40_INTERNAL_26173dc4_4_k_cu_5e8c48c5_929776thrust24THRUST_300001_SM_1000_NS12placeholders2_2E
	.align		8
        /*0158*/ 	.dword	_ZN40_INTERNAL_26173dc4_4_k_cu_5e8c48c5_929776thrust24THRUST_300001_SM_1000_NS12placeholders2_3E
	.align		8
        /*0160*/ 	.dword	_ZN40_INTERNAL_26173dc4_4_k_cu_5e8c48c5_929776thrust24THRUST_300001_SM_1000_NS12placeholders2_4E
	.align		8
        /*0168*/ 	.dword	_ZN40_INTERNAL_26173dc4_4_k_cu_5e8c48c5_929776thrust24THRUST_300001_SM_1000_NS12placeholders2_5E
	.align		8
        /*0170*/ 	.dword	_ZN40_INTERNAL_26173dc4_4_k_cu_5e8c48c5_929776thrust24THRUST_300001_SM_1000_NS12placeholders2_6E
	.align		8
        /*0178*/ 	.dword	_ZN40_INTERNAL_26173dc4_4_k_cu_5e8c48c5_929776thrust24THRUST_300001_SM_1000_NS12placeholders2_7E
	.align		8
        /*0180*/ 	.dword	_ZN40_INTERNAL_26173dc4_4_k_cu_5e8c48c5_929776thrust24THRUST_300001_SM_1000_NS12placeholders2_8E
	.align		8
        /*0188*/ 	.dword	_ZN40_INTERNAL_26173dc4_4_k_cu_5e8c48c5_929776thrust24THRUST_300001_SM_1000_NS12placeholders2_9E
	.align		8
        /*0190*/ 	.dword	_ZN40_INTERNAL_26173dc4_4_k_cu_5e8c48c5_929776thrust24THRUST_300001_SM_1000_NS12placeholders3_10E
	.align		8
        /*0198*/ 	.dword	_ZN40_INTERNAL_26173dc4_4_k_cu_5e8c48c5_929776thrust24THRUST_300001_SM_1000_NS3seqE
	.align		8
        /*01a0*/ 	.dword	_ZN40_INTERNAL_26173dc4_4_k_cu_5e8c48c5_929776thrust24THRUST_300001_SM_1000_NS6deviceE


//--------------------- .nv.constant3             --------------------------
	.section	.nv.constant3,"a",@progbits
	.align	8
.nv.constant3:
	.type		__cr_lgamma_table,@object
	.size		__cr_lgamma_table,(.L_8 - __cr_lgamma_table)
__cr_lgamma_table:
        /*0000*/ 	.byte	0x00, 0x00, 0x00, 0x00, 0x00, 0x00, 0x00, 0x00, 0x00, 0x00, 0x00, 0x00, 0x00, 0x00, 0x00, 0x00
        /*0010*/ 	.byte	0xef, 0x39, 0xfa, 0xfe, 0x42, 0x2e, 0xe6, 0x3f, 0x02, 0x20, 0x2a, 0xfa, 0x0b, 0xab, 0xfc, 0x3f
        /*0020*/ 	.byte	0xf9, 0x2c, 0x92, 0x7c, 0xa7, 0x6c, 0x09, 0x40, 0xc9, 0x79, 0x44, 0x3c, 0x64, 0x26, 0x13, 0x40
        /*0030*/ 	.byte	0xca, 0x01, 0xcf, 0x3a, 0x27, 0x51, 0x1a, 0x40, 0x30, 0xcc, 0x2d, 0xf3, 0xe1, 0x0c, 0x21, 0x40
        /*0040*/ 	.byte	0x0d, 0xb7, 0xfc, 0x82, 0x8e, 0x35, 0x25, 0x40
.L_8:


//--------------------- .text._ZN3cub18CUB_300001_SM_10006detail11EmptyKernelIvEEvv --------------------------
	.section	.text._ZN3cub18CUB_300001_SM_10006detail11EmptyKernelIvEEvv,"ax",@progbits
	.align	128
        .global         _ZN3cub18CUB_300001_SM_10006detail11EmptyKernelIvEEvv
        .type           _ZN3cub18CUB_300001_SM_10006detail11EmptyKernelIvEEvv,@function
        .size           _ZN3cub18CUB_300001_SM_10006detail11EmptyKernelIvEEvv,(.L_x_1 - _ZN3cub18CUB_300001_SM_10006detail11EmptyKernelIvEEvv)
        .other          _ZN3cub18CUB_300001_SM_10006detail11EmptyKernelIvEEvv,@"STO_CUDA_ENTRY STV_DEFAULT"
_ZN3cub18CUB_300001_SM_10006detail11EmptyKernelIvEEvv:
.text._ZN3cub18CUB_300001_SM_10006detail11EmptyKernelIvEEvv:
[----:B------:R-:W-:Y:S01]  /*0000*/  LDC R1, c[0x0][0x37c] ;  /* 0x0000df00ff017b82 */ /* 0x000fe20000000800 */
[----:B------:R-:W-:Y:S05]  /*0010*/  EXIT ;  /* 0x000000000000794d */ /* 0x000fea0003800000 */
.L_x_0:
[----:B------:R-:W-:-:S00]  /*0020*/  BRA `(.L_x_0) ;  /* 0xfffffffc00fc7947 */ /* 0x000fc0000383ffff */
[----:B------:R-:W-:-:S00]  /*0030*/  NOP ;  /* 0x0000000000007918 */ /* 0x000fc00000000000 */
        /* <DEDUP_REMOVED lines=12> */
.L_x_1:


//--------------------- .nv.global.init           --------------------------
	.section	.nv.global.init,"aw",@progbits
	.align	4
.nv.global.init:
	.type		mrg32k3aM1SubSeq,@object
	.size		mrg32k3aM1SubSeq,(mrg32k3aM2SubSeq - mrg32k3aM1SubSeq)
mrg32k3aM1SubSeq:
        /*0000*/ 	.byte	0x0b, 0xcc, 0xee, 0x04, 0x73, 0x29, 0x8b, 0x6f, 0xf6, 0x53, 0x03, 0xf6, 0x23, 0xf6, 0xea, 0xda
        /* <DEDUP_REMOVED lines=125> */
	.type		mrg32k3aM2SubSeq,@object
	.size		mrg32k3aM2SubSeq,(mrg32k3aM1 - mrg32k3aM2SubSeq)
mrg32k3aM2SubSeq:
        /* <DEDUP_REMOVED lines=126> */
	.type		mrg32k3aM1,@object
	.size		mrg32k3aM1,(mrg32k3aM1Seq - mrg32k3aM1)
mrg32k3aM1:
        /* <DEDUP_REMOVED lines=144> */
	.type		mrg32k3aM1Seq,@object
	.size		mrg32k3aM1Seq,(mrg32k3aM2 - mrg32k3aM1Seq)
mrg32k3aM1Seq:
        /* <DEDUP_REMOVED lines=144> */
	.type		mrg32k3aM2,@object
	.size		mrg32k3aM2,(mrg32k3aM2Seq - mrg32k3aM2)
mrg32k3aM2:
        /* <DEDUP_REMOVED lines=144> */
	.type		mrg32k3aM2Seq,@object
	.size		mrg32k3aM2Seq,(precalc_xorwow_matrix - mrg32k3aM2Seq)
mrg32k3aM2Seq:
        /* <DEDUP_REMOVED lines=144> */
	.type		precalc_xorwow_matrix,@object
	.size		precalc_xorwow_matrix,(precalc_xorwow_offset_matrix - precalc_xorwow_matrix)
precalc_xorwow_matrix:
        /* <DEDUP_REMOVED lines=6400> */
	.type		precalc_xorwow_offset_matrix,@object
	.size		precalc_xorwow_offset_matrix,(.L_1 - precalc_xorwow_offset_matrix)
precalc_xorwow_offset_matrix:
        /* <DEDUP_REMOVED lines=6400> */
.L_1:


//--------------------- .nv.shared.reserved.0     --------------------------
	.section	.nv.shared.reserved.0,"aw",@nobits
	.weak		__nv_reservedSMEM_offset_0_alias
	.size		__nv_reservedSMEM_offset_0_alias, 0, 64
	.other		__nv_reservedSMEM_offset_0_alias,@"STO_CUDA_RESERVED_SHARED STV_DEFAULT"
__nv_reservedSMEM_offset_0_alias:
	.zero		0
	.zero		64


//--------------------- .nv.global                --------------------------
	.section	.nv.global,"aw",@nobits
.nv.global:
	.type		_ZN40_INTERNAL_26173dc4_4_k_cu_5e8c48c5_929776thrust24THRUST_300001_SM_1000_NS12placeholders2_8E,@object
	.size		_ZN40_INTERNAL_26173dc4_4_k_cu_5e8c48c5_929776thrust24THRUST_300001_SM_1000_NS12placeholders2_8E,(_ZN40_INTERNAL_26173dc4_4_k_cu_5e8c48c5_929774cuda3std3__442_GLOBAL__N__26173dc4_4_k_cu_5e8c48c5_929776ignoreE - _ZN40_INTERNAL_26173dc4_4_k_cu_5e8c48c5_929776thrust24THRUST_300001_SM_1000_NS12placeholders2_8E)
_ZN40_INTERNAL_26173dc4_4_k_cu_5e8c48c5_929776thrust24THRUST_300001_SM_1000_NS12placeholders2_8E:
	.zero		1
	.type		_ZN40_INTERNAL_26173dc4_4_k_cu_5e8c48c5_929774cuda3std3__442_GLOBAL__N__26173dc4_4_k_cu_5e8c48c5_929776ignoreE,@object
	.size		_ZN40_INTERNAL_26173dc4_4_k_cu_5e8c48c5_929774cuda3std3__442_GLOBAL__N__26173dc4_4_k_cu_5e8c48c5_929776ignoreE,(_ZN40_INTERNAL_26173dc4_4_k_cu_5e8c48c5_929774cuda3std6ranges3__45__cpo4dataE - _ZN40_INTERNAL_26173dc4_4_k_cu_5e8c48c5_929774cuda3std3__442_GLOBAL__N__26173dc4_4_k_cu_5e8c48c5_929776ignoreE)
_ZN40_INTERNAL_26173dc4_4_k_cu_5e8c48c5_929774cuda3std3__442_GLOBAL__N__26173dc4_4_k_cu_5e8c48c5_929776ignoreE:
	.zero		1
	.type		_ZN40_INTERNAL_26173dc4_4_k_cu_5e8c48c5_929774cuda3std6ranges3__45__cpo4dataE,@object
	.size		_ZN40_INTERNAL_26173dc4_4_k_cu_5e8c48c5_929774cuda3std6ranges3__45__cpo4dataE,(_ZN40_INTERNAL_26173dc4_4_k_cu_5e8c48c5_929776thrust24THRUST_300001_SM_1000_NS6system3cpp3parE - _ZN40_INTERNAL_26173dc4_4_k_cu_5e8c48c5_929774cuda3std6ranges3__45__cpo4dataE)
_ZN40_INTERNAL_26173dc4_4_k_cu_5e8c48c5_929774cuda3std6ranges3__45__cpo4dataE:
	.zero		1
	.type		_ZN40_INTERNAL_26173dc4_4_k_cu_5e8c48c5_929776thrust24THRUST_300001_SM_1000_NS6system3cpp3parE,@object
	.size		_ZN40_INTERNAL_26173dc4_4_k_cu_5e8c48c5_929776thrust24THRUST_300001_SM_1000_NS6system3cpp3parE,(_ZN40_INTERNAL_26173dc4_4_k_cu_5e8c48c5_929774cuda3std3__45__cpo5beginE - _ZN40_INTERNAL_26173dc4_4_k_cu_5e8c48c5_929776thrust24THRUST_300001_SM_1000_NS6system3cpp3parE)
_ZN40_INTERNAL_26173dc4_4_k_cu_5e8c48c5_929776thrust24THRUST_300001_SM_1000_NS6system3cpp3parE:
	.zero		1
	.type		_ZN40_INTERNAL_26173dc4_4_k_cu_5e8c48c5_929774cuda3std3__45__cpo5beginE,@object
	.size		_ZN40_INTERNAL_26173dc4_4_k_cu_5e8c48c5_929774cuda3std3__45__cpo5beginE,(_ZN40_INTERNAL_26173dc4_4_k_cu_5e8c48c5_929774cuda3std6ranges3__45__cpo5beginE - _ZN40_INTERNAL_26173dc4_4_k_cu_5e8c48c5_929774cuda3std3__45__cpo5beginE)
_ZN40_INTERNAL_26173dc4_4_k_cu_5e8c48c5_929774cuda3std3__45__cpo5beginE:
	.zero		1
	.type		_ZN40_INTERNAL_26173dc4_4_k_cu_5e8c48c5_929774cuda3std6ranges3__45__cpo5beginE,@object
	.size		_ZN40_INTERNAL_26173dc4_4_k_cu_5e8c48c5_929774cuda3std6ranges3__45__cpo5beginE,(_ZN40_INTERNAL_26173dc4_4_k_cu_5e8c48c5_929776thrust24THRUST_300001_SM_1000_NS6deviceE - _ZN40_INTERNAL_26173dc4_4_k_cu_5e8c48c5_929774cuda3std6ranges3__45__cpo5beginE)
_ZN40_INTERNAL_26173dc4_4_k_cu_5e8c48c5_929774cuda3std6ranges3__45__cpo5beginE:
	.zero		1
	.type		_ZN40_INTERNAL_26173dc4_4_k_cu_5e8c48c5_929776thrust24THRUST_300001_SM_1000_NS6deviceE,@object
	.size		_ZN40_INTERNAL_26173dc4_4_k_cu_5e8c48c5_929776thrust24THRUST_300001_SM_1000_NS6deviceE,(_ZN40_INTERNAL_26173dc4_4_k_cu_5e8c48c5_929774cuda3std3__47nulloptE - _ZN40_INTERNAL_26173dc4_4_k_cu_5e8c48c5_929776thrust24THRUST_300001_SM_1000_NS6deviceE)
_ZN40_INTERNAL_26173dc4_4_k_cu_5e8c48c5_929776thrust24THRUST_300001_SM_1000_NS6deviceE:
	.zero		1
	.type		_ZN40_INTERNAL_26173dc4_4_k_cu_5e8c48c5_929774cuda3std3__47nulloptE,@object
	.size		_ZN40_INTERNAL_26173dc4_4_k_cu_5e8c48c5_929774cuda3std3__47nulloptE,(_ZN40_INTERNAL_26173dc4_4_k_cu_5e8c48c5_929774cuda3std6ranges3__45__cpo8distanceE - _ZN40_INTERNAL_26173dc4_4_k_cu_5e8c48c5_929774cuda3std3__47nulloptE)
_ZN40_INTERNAL_26173dc4_4_k_cu_5e8c48c5_929774cuda3std3__47nulloptE:
	.zero		1
	.type		_ZN40_INTERNAL_26173dc4_4_k_cu_5e8c48c5_929774cuda3std6ranges3__45__cpo8distanceE,@object
	.size		_ZN40_INTERNAL_26173dc4_4_k_cu_5e8c48c5_929774cuda3std6ranges3__45__cpo8distanceE,(_ZN40_INTERNAL_26173dc4_4_k_cu_5e8c48c5_929776thrust24THRUST_300001_SM_1000_NS12placeholders2_4E - _ZN40_INTERNAL_26173dc4_4_k_cu_5e8c48c5_929774cuda3std6ranges3__45__cpo8distanceE)
_ZN40_INTERNAL_26173dc4_4_k_cu_5e8c48c5_929774cuda3std6ranges3__45__cpo8distanceE:
	.zero		1
	.type		_ZN40_INTERNAL_26173dc4_4_k_cu_5e8c48c5_929776thrust24THRUST_300001_SM_1000_NS12placeholders2_4E,@object
	.size		_ZN40_INTERNAL_26173dc4_4_k_cu_5e8c48c5_929776thrust24THRUST_300001_SM_1000_NS12placeholders2_4E,(_ZN40_INTERNAL_26173dc4_4_k_cu_5e8c48c5_929774cuda3std3__45__cpo6rbeginE - _ZN40_INTERNAL_26173dc4_4_k_cu_5e8c48c5_929776thrust24THRUST_300001_SM_1000_NS12placeholders2_4E)
_ZN40_INTERNAL_26173dc4_4_k_cu_5e8c48c5_929776thrust24THRUST_300001_SM_1000_NS12placeholders2_4E:
	.zero		1
	.type		_ZN40_INTERNAL_26173dc4_4_k_cu_5e8c48c5_929774cuda3std3__45__cpo6rbeginE,@object
	.size		_ZN40_INTERNAL_26173dc4_4_k_cu_5e8c48c5_929774cuda3std3__45__cpo6rbeginE,(_ZN40_INTERNAL_26173dc4_4_k_cu_5e8c48c5_929774cuda3std6ranges3__45__cpo7advanceE - _ZN40_INTERNAL_26173dc4_4_k_cu_5e8c48c5_929774cuda3std3__45__cpo6rbeginE)
_ZN40_INTERNAL_26173dc4_4_k_cu_5e8c48c5_929774cuda3std3__45__cpo6rbeginE:
	.zero		1
	.type		_ZN40_INTERNAL_26173dc4_4_k_cu_5e8c48c5_929774cuda3std6ranges3__45__cpo7advanceE,@object
	.size		_ZN40_INTERNAL_26173dc4_4_k_cu_5e8c48c5_929774cuda3std6ranges3__45__cpo7advanceE,(_ZN40_INTERNAL_26173dc4_4_k_cu_5e8c48c5_929776thrust24THRUST_300001_SM_1000_NS12placeholders3_10E - _ZN40_INTERNAL_26173dc4_4_k_cu_5e8c48c5_929774cuda3std6ranges3__45__cpo7advanceE)
_ZN40_INTERNAL_26173dc4_4_k_cu_5e8c48c5_929774cuda3std6ranges3__45__cpo7advanceE:
	.zero		1
	.type		_ZN40_INTERNAL_26173dc4_4_k_cu_5e8c48c5_929776thrust24THRUST_300001_SM_1000_NS12placeholders3_10E,@object
	.size		_ZN40_INTERNAL_26173dc4_4_k_cu_5e8c48c5_929776thrust24THRUST_300001_SM_1000_NS12placeholders3_10E,(_ZN40_INTERNAL_26173dc4_4_k_cu_5e8c48c5_929774cuda3std3__48in_placeE - _ZN40_INTERNAL_26173dc4_4_k_cu_5e8c48c5_929776thrust24THRUST_300001_SM_1000_NS12placeholders3_10E)
_ZN40_INTERNAL_26173dc4_4_k_cu_5e8c48c5_929776thrust24THRUST_300001_SM_1000_NS12placeholders3_10E:
	.zero		1
	.type		_ZN40_INTERNAL_26173dc4_4_k_cu_5e8c48c5_929774cuda3std3__48in_placeE,@object
	.size		_ZN40_INTERNAL_26173dc4_4_k_cu_5e8c48c5_929774cuda3std3__48in_placeE,(_ZN40_INTERNAL_26173dc4_4_k_cu_5e8c48c5_929774cuda3std6ranges3__45__cpo4sizeE - _ZN40_INTERNAL_26173dc4_4_k_cu_5e8c48c5_929774cuda3std3__48in_placeE)
_ZN40_INTERNAL_26173dc4_4_k_cu_5e8c48c5_929774cuda3std3__48in_placeE:
	.zero		1
	.type		_ZN40_INTERNAL_26173dc4_4_k_cu_5e8c48c5_929774cuda3std6ranges3__45__cpo4sizeE,@object
	.size		_ZN40_INTERNAL_26173dc4_4_k_cu_5e8c48c5_929774cuda3std6ranges3__45__cpo4sizeE,(_ZN40_INTERNAL_26173dc4_4_k_cu_5e8c48c5_929776thrust24THRUST_300001_SM_1000_NS12placeholders2_2E - _ZN40_INTERNAL_26173dc4_4_k_cu_5e8c48c5_929774cuda3std6ranges3__45__cpo4sizeE)
_ZN40_INTERNAL_26173dc4_4_k_cu_5e8c48c5_929774cuda3std6ranges3__45__cpo4sizeE:
	.zero		1
	.type		_ZN40_INTERNAL_26173dc4_4_k_cu_5e8c48c5_929776thrust24THRUST_300001_SM_1000_NS12placeholders2_2E,@object
	.size		_ZN40_INTERNAL_26173dc4_4_k_cu_5e8c48c5_929776thrust24THRUST_300001_SM_1000_NS12placeholders2_2E,(_ZN40_INTERNAL_26173dc4_4_k_cu_5e8c48c5_929774cuda3std3__45__cpo6cbeginE - _ZN40_INTERNAL_26173dc4_4_k_cu_5e8c48c5_929776thrust24THRUST_300001_SM_1000_NS12placeholders2_2E)
_ZN40_INTERNAL_26173dc4_4_k_cu_5e8c48c5_929776thrust24THRUST_300001_SM_1000_NS12placeholders2_2E:
	.zero		1
	.type		_ZN40_INTERNAL_26173dc4_4_k_cu_5e8c48c5_929774cuda3std3__45__cpo6cbeginE,@object
	.size		_ZN40_INTERNAL_26173dc4_4_k_cu_5e8c48c5_929774cuda3std3__45__cpo6cbeginE,(_ZN40_INTERNAL_26173dc4_4_k_cu_5e8c48c5_929774cuda3std6ranges3__45__cpo6cbeginE - _ZN40_INTERNAL_26173dc4_4_k_cu_5e8c48c5_929774cuda3std3__45__cpo6cbeginE)
_ZN40_INTERNAL_26173dc4_4_k_cu_5e8c48c5_929774cuda3std3__45__cpo6cbeginE:
	.zero		1
	.type		_ZN40_INTERNAL_26173dc4_4_k_cu_5e8c48c5_929774cuda3std6ranges3__45__cpo6cbeginE,@object
	.size		_ZN40_INTERNAL_26173dc4_4_k_cu_5e8c48c5_929774cuda3std6ranges3__45__cpo6cbeginE,(_ZN40_INTERNAL_26173dc4_4_k_cu_5e8c48c5_929776thrust24THRUST_300001_SM_1000_NS12placeholders2_6E - _ZN40_INTERNAL_26173dc4_4_k_cu_5e8c48c5_929774cuda3std6ranges3__45__cpo6cbeginE)
_ZN40_INTERNAL_26173dc4_4_k_cu_5e8c48c5_929774cuda3std6ranges3__45__cpo6cbeginE:
	.zero		1
	.type		_ZN40_INTERNAL_26173dc4_4_k_cu_5e8c48c5_929776thrust24THRUST_300001_SM_1000_NS12placeholders2_6E,@object
	.size		_ZN40_INTERNAL_26173dc4_4_k_cu_5e8c48c5_929776thrust24THRUST_300001_SM_1000_NS12placeholders2_6E,(_ZN40_INTERNAL_26173dc4_4_k_cu_5e8c48c5_929774cuda3std3__45__cpo7crbeginE - _ZN40_INTERNAL_26173dc4_4_k_cu_5e8c48c5_929776thrust24THRUST_300001_SM_1000_NS12placeholders2_6E)
_ZN40_INTERNAL_26173dc4_4_k_cu_5e8c48c5_929776thrust24THRUST_300001_SM_1000_NS12placeholders2_6E:
	.zero		1
	.type		_ZN40_INTERNAL_26173dc4_4_k_cu_5e8c48c5_929774cuda3std3__45__cpo7crbeginE,@object
	.size		_ZN40_INTERNAL_26173dc4_4_k_cu_5e8c48c5_929774cuda3std3__45__cpo7crbeginE,(_ZN40_INTERNAL_26173dc4_4_k_cu_5e8c48c5_929774cuda3std6ranges3__45__cpo4nextE - _ZN40_INTERNAL_26173dc4_4_k_cu_5e8c48c5_929774cuda3std3__45__cpo7crbeginE)
_ZN40_INTERNAL_26173dc4_4_k_cu_5e8c48c5_929774cuda3std3__45__cpo7crbeginE:
	.zero		1
	.type		_ZN40_INTERNAL_26173dc4_4_k_cu_5e8c48c5_929774cuda3std6ranges3__45__cpo4nextE,@object
	.size		_ZN40_INTERNAL_26173dc4_4_k_cu_5e8c48c5_929774cuda3std6ranges3__45__cpo4nextE,(_ZN40_INTERNAL_26173dc4_4_k_cu_5e8c48c5_929774cuda3std6ranges3__45__cpo4swapE - _ZN40_INTERNAL_26173dc4_4_k_cu_5e8c48c5_929774cuda3std6ranges3__45__cpo4nextE)
_ZN40_INTERNAL_26173dc4_4_k_cu_5e8c48c5_929774cuda3std6ranges3__45__cpo4nextE:
	.zero		1
	.type		_ZN40_INTERNAL_26173dc4_4_k_cu_5e8c48c5_929774cuda3std6ranges3__45__cpo4swapE,@object
	.size		_ZN40_INTERNAL_26173dc4_4_k_cu_5e8c48c5_929774cuda3std6ranges3__45__cpo4swapE,(_ZN40_INTERNAL_26173dc4_4_k_cu_5e8c48c5_929776thrust24THRUST_300001_SM_1000_NS8cuda_cub10par_nosyncE - _ZN40_INTERNAL_26173dc4_4_k_cu_5e8c48c5_929774cuda3std6ranges3__45__cpo4swapE)
_ZN40_INTERNAL_26173dc4_4_k_cu_5e8c48c5_929774cuda3std6ranges3__45__cpo4swapE:
	.zero		1
	.type		_ZN40_INTERNAL_26173dc4_4_k_cu_5e8c48c5_929776thrust24THRUST_300001_SM_1000_NS8cuda_cub10par_nosyncE,@object
	.size		_ZN40_INTERNAL_26173dc4_4_k_cu_5e8c48c5_929776thrust24THRUST_300001_SM_1000_NS8cuda_cub10par_nosyncE,(_ZN40_INTERNAL_26173dc4_4_k_cu_5e8c48c5_929776thrust24THRUST_300001_SM_1000_NS3seqE - _ZN40_INTERNAL_26173dc4_4_k_cu_5e8c48c5_929776thrust24THRUST_300001_SM_1000_NS8cuda_cub10par_nosyncE)
_ZN40_INTERNAL_26173dc4_4_k_cu_5e8c48c5_929776thrust24THRUST_300001_SM_1000_NS8cuda_cub10par_nosyncE:
	.zero		1
	.type		_ZN40_INTERNAL_26173dc4_4_k_cu_5e8c48c5_929776thrust24THRUST_300001_SM_1000_NS3seqE,@object
	.size		_ZN40_INTERNAL_26173dc4_4_k_cu_5e8c48c5_929776thrust24THRUST_300001_SM_1000_NS3seqE,(_ZN40_INTERNAL_26173dc4_4_k_cu_5e8c48c5_929774cuda3std3__420unreachable_sentinelE - _ZN40_INTERNAL_26173dc4_4_k_cu_5e8c48c5_929776thrust24THRUST_300001_SM_1000_NS3seqE)
_ZN40_INTERNAL_26173dc4_4_k_cu_5e8c48c5_929776thrust24THRUST_300001_SM_1000_NS3seqE:
	.zero		1
	.type		_ZN40_INTERNAL_26173dc4_4_k_cu_5e8c48c5_929774cuda3std3__420unreachable_sentinelE,@object
	.size		_ZN40_INTERNAL_26173dc4_4_k_cu_5e8c48c5_929774cuda3std3__420unreachable_sentinelE,(_ZN40_INTERNAL_26173dc4_4_k_cu_5e8c48c5_929774cuda3std6ranges3__45__cpo5ssizeE - _ZN40_INTERNAL_26173dc4_4_k_cu_5e8c48c5_929774cuda3std3__420unreachable_sentinelE)
_ZN40_INTERNAL_26173dc4_4_k_cu_5e8c48c5_929774cuda3std3__420unreachable_sentinelE:
	.zero		1
	.type		_ZN40_INTERNAL_26173dc4_4_k_cu_5e8c48c5_929774cuda3std6ranges3__45__cpo5ssizeE,@object
	.size		_ZN40_INTERNAL_26173dc4_4_k_cu_5e8c48c5_929774cuda3std6ranges3__45__cpo5ssizeE,(_ZN40_INTERNAL_26173dc4_4_k_cu_5e8c48c5_929776thrust24THRUST_300001_SM_1000_NS12placeholders2_3E - _ZN40_INTERNAL_26173dc4_4_k_cu_5e8c48c5_929774cuda3std6ranges3__45__cpo5ssizeE)
_ZN40_INTERNAL_26173dc4_4_k_cu_5e8c48c5_929774cuda3std6ranges3__45__cpo5ssizeE:
	.zero		1
	.type		_ZN40_INTERNAL_26173dc4_4_k_cu_5e8c48c5_929776thrust24THRUST_300001_SM_1000_NS12placeholders2_3E,@object
	.size		_ZN40_INTERNAL_26173dc4_4_k_cu_5e8c48c5_929776thrust24THRUST_300001_SM_1000_NS12placeholders2_3E,(_ZN40_INTERNAL_26173dc4_4_k_cu_5e8c48c5_929774cuda3std3__45__cpo4cendE - _ZN40_INTERNAL_26173dc4_4_k_cu_5e8c48c5_929776thrust24THRUST_300001_SM_1000_NS12placeholders2_3E)
_ZN40_INTERNAL_26173dc4_4_k_cu_5e8c48c5_929776thrust24THRUST_300001_SM_1000_NS12placeholders2_3E:
	.zero		1
	.type		_ZN40_INTERNAL_26173dc4_4_k_cu_5e8c48c5_929774cuda3std3__45__cpo4cendE,@object
	.size		_ZN40_INTERNAL_26173dc4_4_k_cu_5e8c48c5_929774cuda3std3__45__cpo4cendE,(_ZN40_INTERNAL_26173dc4_4_k_cu_5e8c48c5_929774cuda3std6ranges3__45__cpo4cendE - _ZN40_INTERNAL_26173dc4_4_k_cu_5e8c48c5_929774cuda3std3__45__cpo4cendE)
_ZN40_INTERNAL_26173dc4_4_k_cu_5e8c48c5_929774cuda3std3__45__cpo4cendE:
	.zero		1
	.type		_ZN40_INTERNAL_26173dc4_4_k_cu_5e8c48c5_929774cuda3std6ranges3__45__cpo4cendE,@object
	.size		_ZN40_INTERNAL_26173dc4_4_k_cu_5e8c48c5_929774cuda3std6ranges3__45__cpo4cendE,(_ZN40_INTERNAL_26173dc4_4_k_cu_5e8c48c5_929776thrust24THRUST_300001_SM_1000_NS12placeholders2_7E - _ZN40_INTERNAL_26173dc4_4_k_cu_5e8c48c5_929774cuda3std6ranges3__45__cpo4cendE)
_ZN40_INTERNAL_26173dc4_4_k_cu_5e8c48c5_929774cuda3std6ranges3__45__cpo4cendE:
	.zero		1
	.type		_ZN40_INTERNAL_26173dc4_4_k_cu_5e8c48c5_929776thrust24THRUST_300001_SM_1000_NS12placeholders2_7E,@object
	.size		_ZN40_INTERNAL_26173dc4_4_k_cu_5e8c48c5_929776thrust24THRUST_300001_SM_1000_NS12placeholders2_7E,(_ZN40_INTERNAL_26173dc4_4_k_cu_5e8c48c5_929774cuda3std3__45__cpo5crendE - _ZN40_INTERNAL_26173dc4_4_k_cu_5e8c48c5_929776thrust24THRUST_300001_SM_1000_NS12placeholders2_7E)
_ZN40_INTERNAL_26173dc4_4_k_cu_5e8c48c5_929776thrust24THRUST_300001_SM_1000_NS12placeholders2_7E:
	.zero		1
	.type		_ZN40_INTERNAL_26173dc4_4_k_cu_5e8c48c5_929774cuda3std3__45__cpo5crendE,@object
	.size		_ZN40_INTERNAL_26173dc4_4_k_cu_5e8c48c5_929774cuda3std3__45__cpo5crendE,(_ZN40_INTERNAL_26173dc4_4_k_cu_5e8c48c5_929774cuda3std6ranges3__45__cpo4prevE - _ZN40_INTERNAL_26173dc4_4_k_cu_5e8c48c5_929774cuda3std3__45__cpo5crendE)
_ZN40_INTERNAL_26173dc4_4_k_cu_5e8c48c5_929774cuda3std3__45__cpo5crendE:
	.zero		1
	.type		_ZN40_INTERNAL_26173dc4_4_k_cu_5e8c48c5_929774cuda3std6ranges3__45__cpo4prevE,@object
	.size		_ZN40_INTERNAL_26173dc4_4_k_cu_5e8c48c5_929774cuda3std6ranges3__45__cpo4prevE,(_ZN40_INTERNAL_26173dc4_4_k_cu_5e8c48c5_929774cuda3std6ranges3__45__cpo9iter_moveE - _ZN40_INTERNAL_26173dc4_4_k_cu_5e8c48c5_929774cuda3std6ranges3__45__cpo4prevE)
_ZN40_INTERNAL_26173dc4_4_k_cu_5e8c48c5_929774cuda3std6ranges3__45__cpo4prevE:
	.zero		1
	.type		_ZN40_INTERNAL_26173dc4_4_k_cu_5e8c48c5_929774cuda3std6ranges3__45__cpo9iter_moveE,@object
	.size		_ZN40_INTERNAL_26173dc4_4_k_cu_5e8c48c5_929774cuda3std6ranges3__45__cpo9iter_moveE,(_ZN40_INTERNAL_26173dc4_4_k_cu_5e8c48c5_929776thrust24THRUST_300001_SM_1000_NS6system6detail10sequential3seqE - _ZN40_INTERNAL_26173dc4_4_k_cu_5e8c48c5_929774cuda3std6ranges3__45__cpo9iter_moveE)
_ZN40_INTERNAL_26173dc4_4_k_cu_5e8c48c5_929774cuda3std6ranges3__45__cpo9iter_moveE:
	.zero		1
	.type		_ZN40_INTERNAL_26173dc4_4_k_cu_5e8c48c5_929776thrust24THRUST_300001_SM_1000_NS6system6detail10sequential3seqE,@object
	.size		_ZN40_INTERNAL_26173dc4_4_k_cu_5e8c48c5_929776thrust24THRUST_300001_SM_1000_NS6system6detail10sequential3seqE,(_ZN40_INTERNAL_26173dc4_4_k_cu_5e8c48c5_929776thrust24THRUST_300001_SM_1000_NS12placeholders2_9E - _ZN40_INTERNAL_26173dc4_4_k_cu_5e8c48c5_929776thrust24THRUST_300001_SM_1000_NS6system6detail10sequential3seqE)
_ZN40_INTERNAL_26173dc4_4_k_cu_5e8c48c5_929776thrust24THRUST_300001_SM_1000_NS6system6detail10sequential3seqE:
	.zero		1
	.type		_ZN40_INTERNAL_26173dc4_4_k_cu_5e8c48c5_929776thrust24THRUST_300001_SM_1000_NS12placeholders2_9E,@object
	.size		_ZN40_INTERNAL_26173dc4_4_k_cu_5e8c48c5_929776thrust24THRUST_300001_SM_1000_NS12placeholders2_9E,(_ZN40_INTERNAL_26173dc4_4_k_cu_5e8c48c5_929774cuda3std3__419piecewise_constructE - _ZN40_INTERNAL_26173dc4_4_k_cu_5e8c48c5_929776thrust24THRUST_300001_SM_1000_NS12placeholders2_9E)
_ZN40_INTERNAL_26173dc4_4_k_cu_5e8c48c5_929776thrust24THRUST_300001_SM_1000_NS12placeholders2_9E:
	.zero		1
	.type		_ZN40_INTERNAL_26173dc4_4_k_cu_5e8c48c5_929774cuda3std3__419piecewise_constructE,@object
	.size		_ZN40_INTERNAL_26173dc4_4_k_cu_5e8c48c5_929774cuda3std3__419piecewise_constructE,(_ZN40_INTERNAL_26173dc4_4_k_cu_5e8c48c5_929774cuda3std6ranges3__45__cpo5cdataE - _ZN40_INTERNAL_26173dc4_4_k_cu_5e8c48c5_929774cuda3std3__419piecewise_constructE)
_ZN40_INTERNAL_26173dc4_4_k_cu_5e8c48c5_929774cuda3std3__419piecewise_constructE:
	.zero		1
	.type		_ZN40_INTERNAL_26173dc4_4_k_cu_5e8c48c5_929774cuda3std6ranges3__45__cpo5cdataE,@object
	.size		_ZN40_INTERNAL_26173dc4_4_k_cu_5e8c48c5_929774cuda3std6ranges3__45__cpo5cdataE,(_ZN40_INTERNAL_26173dc4_4_k_cu_5e8c48c5_929776thrust24THRUST_300001_SM_1000_NS12placeholders2_1E - _ZN40_INTERNAL_26173dc4_4_k_cu_5e8c48c5_929774cuda3std6ranges3__45__cpo5cdataE)
_ZN40_INTERNAL_26173dc4_4_k_cu_5e8c48c5_929774cuda3std6ranges3__45__cpo5cdataE:
	.zero		1
	.type		_ZN40_INTERNAL_26173dc4_4_k_cu_5e8c48c5_929776thrust24THRUST_300001_SM_1000_NS12placeholders2_1E,@object
	.size		_ZN40_INTERNAL_26173dc4_4_k_cu_5e8c48c5_929776thrust24THRUST_300001_SM_1000_NS12placeholders2_1E,(_ZN40_INTERNAL_26173dc4_4_k_cu_5e8c48c5_929774cuda3std3__45__cpo3endE - _ZN40_INTERNAL_26173dc4_4_k_cu_5e8c48c5_929776thrust24THRUST_300001_SM_1000_NS12placeholders2_1E)
_ZN40_INTERNAL_26173dc4_4_k_cu_5e8c48c5_929776thrust24THRUST_300001_SM_1000_NS12placeholders2_1E:
	.zero		1
	.type		_ZN40_INTERNAL_26173dc4_4_k_cu_5e8c48c5_929774cuda3std3__45__cpo3endE,@object
	.size		_ZN40_INTERNAL_26173dc4_4_k_cu_5e8c48c5_929774cuda3std3__45__cpo3endE,(_ZN40_INTERNAL_26173dc4_4_k_cu_5e8c48c5_929774cuda3std6ranges3__45__cpo3endE - _ZN40_INTERNAL_26173dc4_4_k_cu_5e8c48c5_929774cuda3std3__45__cpo3endE)
_ZN40_INTERNAL_26173dc4_4_k_cu_5e8c48c5_929774cuda3std3__45__cpo3endE:
	.zero		1
	.type		_ZN40_INTERNAL_26173dc4_4_k_cu_5e8c48c5_929774cuda3std6ranges3__45__cpo3endE,@object
	.size		_ZN40_INTERNAL_26173dc4_4_k_cu_5e8c48c5_929774cuda3std6ranges3__45__cpo3endE,(_ZN40_INTERNAL_26173dc4_4_k_cu_5e8c48c5_929776thrust24THRUST_300001_SM_1000_NS12placeholders2_5E - _ZN40_INTERNAL_26173dc4_4_k_cu_5e8c48c5_929774cuda3std6ranges3__45__cpo3endE)
_ZN40_INTERNAL_26173dc4_4_k_cu_5e8c48c5_929774cuda3std6ranges3__45__cpo3endE:
	.zero		1
	.type		_ZN40_INTERNAL_26173dc4_4_k_cu_5e8c48c5_929776thrust24THRUST_300001_SM_1000_NS12placeholders2_5E,@object
	.size		_ZN40_INTERNAL_26173dc4_4_k_cu_5e8c48c5_929776thrust24THRUST_300001_SM_1000_NS12placeholders2_5E,(_ZN40_INTERNAL_26173dc4_4_k_cu_5e8c48c5_929774cuda3std3__45__cpo4rendE - _ZN40_INTERNAL_26173dc4_4_k_cu_5e8c48c5_929776thrust24THRUST_300001_SM_1000_NS12placeholders2_5E)
_ZN40_INTERNAL_26173dc4_4_k_cu_5e8c48c5_929776thrust24THRUST_300001_SM_1000_NS12placeholders2_5E:
	.zero		1
	.type		_ZN40_INTERNAL_26173dc4_4_k_cu_5e8c48c5_929774cuda3std3__45__cpo4rendE,@object
	.size		_ZN40_INTERNAL_26173dc4_4_k_cu_5e8c48c5_929774cuda3std3__45__cpo4rendE,(_ZN40_INTERNAL_26173dc4_4_k_cu_5e8c48c5_929774cuda3std6ranges3__45__cpo9iter_swapE - _ZN40_INTERNAL_26173dc4_4_k_cu_5e8c48c5_929774cuda3std3__45__cpo4rendE)
_ZN40_INTERNAL_26173dc4_4_k_cu_5e8c48c5_929774cuda3std3__45__cpo4rendE:
	.zero		1
	.type		_ZN40_INTERNAL_26173dc4_4_k_cu_5e8c48c5_929774cuda3std6ranges3__45__cpo9iter_swapE,@object
	.size		_ZN40_INTERNAL_26173dc4_4_k_cu_5e8c48c5_929774cuda3std6ranges3__45__cpo9iter_swapE,(_ZN40_INTERNAL_26173dc4_4_k_cu_5e8c48c5_929774cuda3std3__48unexpectE - _ZN40_INTERNAL_26173dc4_4_k_cu_5e8c48c5_929774cuda3std6ranges3__45__cpo9iter_swapE)
_ZN40_INTERNAL_26173dc4_4_k_cu_5e8c48c5_929774cuda3std6ranges3__45__cpo9iter_swapE:
	.zero		1
	.type		_ZN40_INTERNAL_26173dc4_4_k_cu_5e8c48c5_929774cuda3std3__48unexpectE,@object
	.size		_ZN40_INTERNAL_26173dc4_4_k_cu_5e8c48c5_929774cuda3std3__48unexpectE,(_ZN40_INTERNAL_26173dc4_4_k_cu_5e8c48c5_929776thrust24THRUST_300001_SM_1000_NS8cuda_cub3parE - _ZN40_INTERNAL_26173dc4_4_k_cu_5e8c48c5_929774cuda3std3__48unexpectE)
_ZN40_INTERNAL_26173dc4_4_k_cu_5e8c48c5_929774cuda3std3__48unexpectE:
	.zero		1
	.type		_ZN40_INTERNAL_26173dc4_4_k_cu_5e8c48c5_929776thrust24THRUST_300001_SM_1000_NS8cuda_cub3parE,@object
	.size		_ZN40_INTERNAL_26173dc4_4_k_cu_5e8c48c5_929776thrust24THRUST_300001_SM_1000_NS8cuda_cub3parE,(.L_38 - _ZN40_INTERNAL_26173dc4_4_k_cu_5e8c48c5_929776thrust24THRUST_300001_SM_1000_NS8cuda_cub3parE)
_ZN40_INTERNAL_26173dc4_4_k_cu_5e8c48c5_929776thrust24THRUST_300001_SM_1000_NS8cuda_cub3parE:
	.zero		1
.L_38:


//--------------------- .nv.constant0._ZN3cub18CUB_300001_SM_10006detail11EmptyKernelIvEEvv --------------------------
	.section	.nv.constant0._ZN3cub18CUB_300001_SM_10006detail11EmptyKernelIvEEvv,"a",@progbits
	.sectionflags	@""
	.align	4
.nv.constant0._ZN3cub18CUB_300001_SM_10006detail11EmptyKernelIvEEvv:
	.zero		896


//--------------------- SYMBOLS --------------------------

	.type		.nv.reservedSmem.offset0,@object
	.size		.nv.reservedSmem.offset0,0x4
